//
// Generated by NVIDIA NVVM Compiler
//
// Compiler Build ID: CL-36424714
// Cuda compilation tools, release 13.0, V13.0.88
// Based on NVVM 20.0.0
//

.version 9.0
.target sm_100
.address_size 64

	// .globl	_Z34matrix_multiplication_kernel_naivePKfS0_Pfiii

.visible .entry _Z34matrix_multiplication_kernel_naivePKfS0_Pfiii(
	.param .u64 .ptr .align 1 _Z34matrix_multiplication_kernel_naivePKfS0_Pfiii_param_0,
	.param .u64 .ptr .align 1 _Z34matrix_multiplication_kernel_naivePKfS0_Pfiii_param_1,
	.param .u64 .ptr .align 1 _Z34matrix_multiplication_kernel_naivePKfS0_Pfiii_param_2,
	.param .u32 _Z34matrix_multiplication_kernel_naivePKfS0_Pfiii_param_3,
	.param .u32 _Z34matrix_multiplication_kernel_naivePKfS0_Pfiii_param_4,
	.param .u32 _Z34matrix_multiplication_kernel_naivePKfS0_Pfiii_param_5
)
{
	.reg .pred 	%p<13>;
	.reg .b32 	%r<94>;
	.reg .b32 	%f<68>;
	.reg .b64 	%rd<69>;

	ld.param.u64 	%rd4, [_Z34matrix_multiplication_kernel_naivePKfS0_Pfiii_param_0];
	ld.param.u64 	%rd5, [_Z34matrix_multiplication_kernel_naivePKfS0_Pfiii_param_1];
	ld.param.u64 	%rd3, [_Z34matrix_multiplication_kernel_naivePKfS0_Pfiii_param_2];
	ld.param.u32 	%r46, [_Z34matrix_multiplication_kernel_naivePKfS0_Pfiii_param_3];
	ld.param.u32 	%r47, [_Z34matrix_multiplication_kernel_naivePKfS0_Pfiii_param_4];
	ld.param.u32 	%r45, [_Z34matrix_multiplication_kernel_naivePKfS0_Pfiii_param_5];
	cvta.to.global.u64 	%rd1, %rd5;
	cvta.to.global.u64 	%rd2, %rd4;
	mov.u32 	%r48, %ctaid.x;
	mov.u32 	%r49, %ntid.x;
	mov.u32 	%r50, %tid.x;
	mad.lo.s32 	%r1, %r48, %r49, %r50;
	mov.u32 	%r51, %ctaid.y;
	mov.u32 	%r52, %ntid.y;
	mul.lo.s32 	%r2, %r51, %r52;
	mov.u32 	%r3, %tid.y;
	add.s32 	%r53, %r2, %r3;
	setp.ge.u32 	%p1, %r1, %r46;
	setp.ge.u32 	%p2, %r53, %r47;
	or.pred  	%p3, %p1, %p2;
	@%p3 bra 	$L__BB0_14;
	setp.lt.s32 	%p4, %r45, 1;
	mov.f32 	%f67, 0f00000000;
	@%p4 bra 	$L__BB0_13;
	mul.lo.s32 	%r5, %r45, %r1;
	and.b32  	%r6, %r45, 7;
	setp.lt.u32 	%p5, %r45, 8;
	mov.f32 	%f67, 0f00000000;
	mov.b32 	%r92, 0;
	@%p5 bra 	$L__BB0_5;
	and.b32  	%r92, %r45, 2147483640;
	neg.s32 	%r90, %r92;
	add.s32 	%r55, %r3, %r47;
	add.s32 	%r89, %r55, %r2;
	shl.b32 	%r10, %r47, 3;
	shl.b32 	%r56, %r47, 1;
	add.s32 	%r88, %r53, %r56;
	mad.lo.s32 	%r87, %r47, 3, %r53;
	shl.b32 	%r57, %r47, 2;
	add.s32 	%r86, %r53, %r57;
	mad.lo.s32 	%r85, %r47, 5, %r53;
	mad.lo.s32 	%r84, %r47, 6, %r53;
	mad.lo.s32 	%r83, %r47, 7, %r53;
	add.s32 	%r81, %r5, 3;
	mov.f32 	%f67, 0f00000000;
	mov.u32 	%r82, %r53;
$L__BB0_4:
	.pragma "nounroll";
	add.s32 	%r58, %r81, -3;
	mul.wide.u32 	%rd6, %r58, 4;
	add.s64 	%rd7, %rd2, %rd6;
	ld.global.f32 	%f17, [%rd7];
	mul.wide.u32 	%rd8, %r82, 4;
	add.s64 	%rd9, %rd1, %rd8;
	ld.global.f32 	%f18, [%rd9];
	fma.rn.f32 	%f19, %f17, %f18, %f67;
	add.s32 	%r59, %r81, -2;
	mul.wide.u32 	%rd10, %r59, 4;
	add.s64 	%rd11, %rd2, %rd10;
	ld.global.f32 	%f20, [%rd11];
	mul.wide.u32 	%rd12, %r89, 4;
	add.s64 	%rd13, %rd1, %rd12;
	ld.global.f32 	%f21, [%rd13];
	fma.rn.f32 	%f22, %f20, %f21, %f19;
	add.s32 	%r60, %r81, -1;
	mul.wide.u32 	%rd14, %r60, 4;
	add.s64 	%rd15, %rd2, %rd14;
	ld.global.f32 	%f23, [%rd15];
	mul.wide.u32 	%rd16, %r88, 4;
	add.s64 	%rd17, %rd1, %rd16;
	ld.global.f32 	%f24, [%rd17];
	fma.rn.f32 	%f25, %f23, %f24, %f22;
	add.s32 	%r61, %r81, 4;
	mul.wide.u32 	%rd18, %r81, 4;
	add.s64 	%rd19, %rd2, %rd18;
	ld.global.f32 	%f26, [%rd19];
	mul.wide.u32 	%rd20, %r87, 4;
	add.s64 	%rd21, %rd1, %rd20;
	ld.global.f32 	%f27, [%rd21];
	fma.rn.f32 	%f28, %f26, %f27, %f25;
	add.s32 	%r62, %r81, 1;
	mul.wide.u32 	%rd22, %r62, 4;
	add.s64 	%rd23, %rd2, %rd22;
	ld.global.f32 	%f29, [%rd23];
	mul.wide.u32 	%rd24, %r86, 4;
	add.s64 	%rd25, %rd1, %rd24;
	ld.global.f32 	%f30, [%rd25];
	fma.rn.f32 	%f31, %f29, %f30, %f28;
	add.s32 	%r63, %r81, 2;
	mul.wide.u32 	%rd26, %r63, 4;
	add.s64 	%rd27, %rd2, %rd26;
	ld.global.f32 	%f32, [%rd27];
	mul.wide.u32 	%rd28, %r85, 4;
	add.s64 	%rd29, %rd1, %rd28;
	ld.global.f32 	%f33, [%rd29];
	fma.rn.f32 	%f34, %f32, %f33, %f31;
	add.s32 	%r64, %r81, 3;
	mul.wide.u32 	%rd30, %r64, 4;
	add.s64 	%rd31, %rd2, %rd30;
	ld.global.f32 	%f35, [%rd31];
	mul.wide.u32 	%rd32, %r84, 4;
	add.s64 	%rd33, %rd1, %rd32;
	ld.global.f32 	%f36, [%rd33];
	fma.rn.f32 	%f37, %f35, %f36, %f34;
	mul.wide.u32 	%rd34, %r61, 4;
	add.s64 	%rd35, %rd2, %rd34;
	ld.global.f32 	%f38, [%rd35];
	mul.wide.u32 	%rd36, %r83, 4;
	add.s64 	%rd37, %rd1, %rd36;
	ld.global.f32 	%f39, [%rd37];
	fma.rn.f32 	%f67, %f38, %f39, %f37;
	add.s32 	%r90, %r90, 8;
	add.s32 	%r89, %r89, %r10;
	add.s32 	%r88, %r88, %r10;
	add.s32 	%r87, %r87, %r10;
	add.s32 	%r86, %r86, %r10;
	add.s32 	%r85, %r85, %r10;
	add.s32 	%r84, %r84, %r10;
	add.s32 	%r83, %r83, %r10;
	add.s32 	%r82, %r82, %r10;
	add.s32 	%r81, %r81, 8;
	setp.ne.s32 	%p6, %r90, 0;
	@%p6 bra 	$L__BB0_4;
$L__BB0_5:
	setp.eq.s32 	%p7, %r6, 0;
	@%p7 bra 	$L__BB0_13;
	and.b32  	%r39, %r45, 3;
	setp.lt.u32 	%p8, %r6, 4;
	@%p8 bra 	$L__BB0_8;
	add.s32 	%r65, %r92, %r5;
	mul.wide.u32 	%rd38, %r65, 4;
	add.s64 	%rd39, %rd2, %rd38;
	ld.global.f32 	%f41, [%rd39];
	mad.lo.s32 	%r66, %r92, %r47, %r53;
	mul.wide.u32 	%rd40, %r66, 4;
	add.s64 	%rd41, %rd1, %rd40;
	ld.global.f32 	%f42, [%rd41];
	fma.rn.f32 	%f43, %f41, %f42, %f67;
	add.s32 	%r67, %r65, 1;
	mul.wide.u32 	%rd42, %r67, 4;
	add.s64 	%rd43, %rd2, %rd42;
	ld.global.f32 	%f44, [%rd43];
	add.s32 	%r68, %r66, %r47;
	mul.wide.u32 	%rd44, %r68, 4;
	add.s64 	%rd45, %rd1, %rd44;
	ld.global.f32 	%f45, [%rd45];
	fma.rn.f32 	%f46, %f44, %f45, %f43;
	add.s32 	%r69, %r65, 2;
	mul.wide.u32 	%rd46, %r69, 4;
	add.s64 	%rd47, %rd2, %rd46;
	ld.global.f32 	%f47, [%rd47];
	add.s32 	%r70, %r68, %r47;
	mul.wide.u32 	%rd48, %r70, 4;
	add.s64 	%rd49, %rd1, %rd48;
	ld.global.f32 	%f48, [%rd49];
	fma.rn.f32 	%f49, %f47, %f48, %f46;
	add.s32 	%r71, %r65, 3;
	mul.wide.u32 	%rd50, %r71, 4;
	add.s64 	%rd51, %rd2, %rd50;
	ld.global.f32 	%f50, [%rd51];
	add.s32 	%r72, %r70, %r47;
	mul.wide.u32 	%rd52, %r72, 4;
	add.s64 	%rd53, %rd1, %rd52;
	ld.global.f32 	%f51, [%rd53];
	fma.rn.f32 	%f67, %f50, %f51, %f49;
	add.s32 	%r92, %r92, 4;
$L__BB0_8:
	setp.eq.s32 	%p9, %r39, 0;
	@%p9 bra 	$L__BB0_13;
	setp.eq.s32 	%p10, %r39, 1;
	@%p10 bra 	$L__BB0_11;
	add.s32 	%r73, %r92, %r5;
	mul.wide.u32 	%rd54, %r73, 4;
	add.s64 	%rd55, %rd2, %rd54;
	ld.global.f32 	%f53, [%rd55];
	mad.lo.s32 	%r74, %r92, %r47, %r53;
	mul.wide.u32 	%rd56, %r74, 4;
	add.s64 	%rd57, %rd1, %rd56;
	ld.global.f32 	%f54, [%rd57];
	fma.rn.f32 	%f55, %f53, %f54, %f67;
	add.s32 	%r75, %r73, 1;
	mul.wide.u32 	%rd58, %r75, 4;
	add.s64 	%rd59, %rd2, %rd58;
	ld.global.f32 	%f56, [%rd59];
	add.s32 	%r76, %r74, %r47;
	mul.wide.u32 	%rd60, %r76, 4;
	add.s64 	%rd61, %rd1, %rd60;
	ld.global.f32 	%f57, [%rd61];
	fma.rn.f32 	%f67, %f56, %f57, %f55;
	add.s32 	%r92, %r92, 2;
$L__BB0_11:
	and.b32  	%r77, %r45, 1;
	setp.eq.b32 	%p11, %r77, 1;
	not.pred 	%p12, %p11;
	@%p12 bra 	$L__BB0_13;
	add.s32 	%r78, %r92, %r5;
	mul.wide.u32 	%rd62, %r78, 4;
	add.s64 	%rd63, %rd2, %rd62;
	ld.global.f32 	%f58, [%rd63];
	mad.lo.s32 	%r79, %r92, %r47, %r53;
	mul.wide.u32 	%rd64, %r79, 4;
	add.s64 	%rd65, %rd1, %rd64;
	ld.global.f32 	%f59, [%rd65];
	fma.rn.f32 	%f67, %f58, %f59, %f67;
$L__BB0_13:
	mad.lo.s32 	%r80, %r45, %r1, %r53;
	cvta.to.global.u64 	%rd66, %rd3;
	mul.wide.u32 	%rd67, %r80, 4;
	add.s64 	%rd68, %rd66, %rd67;
	st.global.f32 	[%rd68], %f67;
$L__BB0_14:
	ret;

}


// ===== COMPILED SASS (sm_100) =====

	.target	sm_100

	.elftype	@"ET_EXEC"


//--------------------- .note.nv.tkinfo           --------------------------
	.section	.note.nv.tkinfo,"",@"SHT_NOTE"
	.sectionflags	@"SHF_NOTE_NV_TKINFO"
	.tkinfo
        /*0018*/ 	.word	0x00000002
        /*0030*/ 	.string	""
        /*0030*/ 	.string	"ptxas"
        /*0030*/ 	.string	"Cuda compilation tools, release 13.0, V13.0.88"
        /*0030*/ 	.string	"Build cuda_13.0.r13.0/compiler.36424714_0"
        /*0030*/ 	.string	"-arch sm_100 -m 64 "



//--------------------- .note.nv.cuinfo           --------------------------
	.section	.note.nv.cuinfo,"",@"SHT_NOTE"
	.sectionflags	@"SHF_NOTE_NV_CUINFO"
        /*0018*/ 	.short	0x0002
        /*001a*/ 	.short	0x0064
        /*001c*/ 	.short	0x0082
	.zero		2


//--------------------- .nv.info                  --------------------------
	.section	.nv.info,"",@"SHT_CUDA_INFO"
	.align	4


	//----- nvinfo : EIATTR_REGCOUNT
	.align		4
        /*0000*/ 	.byte	0x04, 0x2f
        /*0002*/ 	.short	(.L_1 - .L_0)
	.align		4
.L_0:
        /*0004*/ 	.word	index@(_Z34matrix_multiplication_kernel_naivePKfS0_Pfiii)
        /*0008*/ 	.word	0x00000020


	//----- nvinfo : EIATTR_FRAME_SIZE
	.align		4
.L_1:
        /*000c*/ 	.byte	0x04, 0x11
        /*000e*/ 	.short	(.L_3 - .L_2)
	.align		4
.L_2:
        /*0010*/ 	.word	index@(_Z34matrix_multiplication_kernel_naivePKfS0_Pfiii)
        /*0014*/ 	.word	0x00000000


	//----- nvinfo : EIATTR_MIN_STACK_SIZE
	.align		4
.L_3:
        /*0018*/ 	.byte	0x04, 0x12
        /*001a*/ 	.short	(.L_5 - .L_4)
	.align		4
.L_4:
        /*001c*/ 	.word	index@(_Z34matrix_multiplication_kernel_naivePKfS0_Pfiii)
        /*0020*/ 	.word	0x00000000
.L_5:


//--------------------- .nv.compat                --------------------------
	.section	.nv.compat,"",@"SHT_CUDA_COMPAT_INFO"
	.align	4
        /*0000*/ 	.byte	0x02, 0x09, 0x00, 0x00, 0x02, 0x02, 0x01, 0x00, 0x02, 0x05, 0x05, 0x00, 0x03, 0x07, 0x01, 0x01
        /*0010*/ 	.byte	0x02, 0x03, 0x00, 0x00, 0x02, 0x06, 0x01, 0x00, 0x04, 0x0b, 0x08, 0x00, 0x09, 0x00, 0x00, 0x00
        /*0020*/ 	.byte	0x00, 0x00, 0x00, 0x00


//--------------------- .nv.info._Z34matrix_multiplication_kernel_naivePKfS0_Pfiii --------------------------
	.section	.nv.info._Z34matrix_multiplication_kernel_naivePKfS0_Pfiii,"",@"SHT_CUDA_INFO"
	.sectionflags	@""
	.align	4


	//----- nvinfo : EIATTR_CUDA_API_VERSION
	.align		4
        /*0000*/ 	.byte	0x04, 0x37
        /*0002*/ 	.short	(.L_7 - .L_6)
.L_6:
        /*0004*/ 	.word	0x00000082


	//----- nvinfo : EIATTR_KPARAM_INFO
	.align		4
.L_7:
        /*0008*/ 	.byte	0x04, 0x17
        /*000a*/ 	.short	(.L_9 - .L_8)
.L_8:
        /*000c*/ 	.word	0x00000000
        /*0010*/ 	.short	0x0005
        /*0012*/ 	.short	0x0020
        /*0014*/ 	.byte	0x00, 0xf0, 0x11, 0x00


	//----- nvinfo : EIATTR_KPARAM_INFO
	.align		4
.L_9:
        /*0018*/ 	.byte	0x04, 0x17
        /*001a*/ 	.short	(.L_11 - .L_10)
.L_10:
        /*001c*/ 	.word	0x00000000
        /*0020*/ 	.short	0x0004
        /*0022*/ 	.short	0x001c
        /*0024*/ 	.byte	0x00, 0xf0, 0x11, 0x00


	//----- nvinfo : EIATTR_KPARAM_INFO
	.align		4
.L_11:
        /*0028*/ 	.byte	0x04, 0x17
        /*002a*/ 	.short	(.L_13 - .L_12)
.L_12:
        /*002c*/ 	.word	0x00000000
        /*0030*/ 	.short	0x0003
        /*0032*/ 	.short	0x0018
        /*0034*/ 	.byte	0x00, 0xf0, 0x11, 0x00


	//----- nvinfo : EIATTR_KPARAM_INFO
	.align		4
.L_13:
        /*0038*/ 	.byte	0x04, 0x17
        /*003a*/ 	.short	(.L_15 - .L_14)
.L_14:
        /*003c*/ 	.word	0x00000000
        /*0040*/ 	.short	0x0002
        /*0042*/ 	.short	0x0010
        /*0044*/ 	.byte	0x00, 0xf5, 0x21, 0x00


	//----- nvinfo : EIATTR_KPARAM_INFO
	.align		4
.L_15:
        /*0048*/ 	.byte	0x04, 0x17
        /*004a*/ 	.short	(.L_17 - .L_16)
.L_16:
        /*004c*/ 	.word	0x00000000
        /*0050*/ 	.short	0x0001
        /*0052*/ 	.short	0x0008
        /*0054*/ 	.byte	0x00, 0xf5, 0x21, 0x00


	//----- nvinfo : EIATTR_KPARAM_INFO
	.align		4
.L_17:
        /*0058*/ 	.byte	0x04, 0x17
        /*005a*/ 	.short	(.L_19 - .L_18)
.L_18:
        /*005c*/ 	.word	0x00000000
        /*0060*/ 	.short	0x0000
        /*0062*/ 	.short	0x0000
        /*0064*/ 	.byte	0x00, 0xf5, 0x21, 0x00


	//----- nvinfo : EIATTR_SPARSE_MMA_MASK
	.align		4
.L_19:
        /*0068*/ 	.byte	0x03, 0x50
        /*006a*/ 	.short	0x0000


	//----- nvinfo : EIATTR_MAXREG_COUNT
	.align		4
        /*006c*/ 	.byte	0x03, 0x1b
        /*006e*/ 	.short	0x00ff


	//----- nvinfo : EIATTR_MERCURY_ISA_VERSION
	.align		4
        /*0070*/ 	.byte	0x03, 0x5f
        /*0072*/ 	.short	0x0101


	//----- nvinfo : EIATTR_VRC_CTA_INIT_COUNT
	.align		4
        /*0074*/ 	.byte	0x02, 0x4a
	.zero		1
	.zero		1


	//----- nvinfo : EIATTR_EXIT_INSTR_OFFSETS
	.align		4
        /*0078*/ 	.byte	0x04, 0x1c
        /*007a*/ 	.short	(.L_21 - .L_20)


	//   ....[0]....
.L_20:
        /*007c*/ 	.word	0x000000d0


	//   ....[1]....
        /*0080*/ 	.word	0x00000a80


	//----- nvinfo : EIATTR_CBANK_PARAM_SIZE
	.align		4
.L_21:
        /*0084*/ 	.byte	0x03, 0x19
        /*0086*/ 	.short	0x0024


	//----- nvinfo : EIATTR_PARAM_CBANK
	.align		4
        /*0088*/ 	.byte	0x04, 0x0a
        /*008a*/ 	.short	(.L_23 - .L_22)
	.align		4
.L_22:
        /*008c*/ 	.word	index@(.nv.constant0._Z34matrix_multiplication_kernel_naivePKfS0_Pfiii)
        /*0090*/ 	.short	0x0380
        /*0092*/ 	.short	0x0024


	//----- nvinfo : EIATTR_SW_WAR
	.align		4
.L_23:
        /*0094*/ 	.byte	0x04, 0x36
        /*0096*/ 	.short	(.L_25 - .L_24)
.L_24:
        /*0098*/ 	.word	0x00000008
.L_25:


//--------------------- .nv.callgraph             --------------------------
	.section	.nv.callgraph,"",@"SHT_CUDA_CALLGRAPH"
	.align	4
	.sectionentsize	8
	.align		4
        /*0000*/ 	.word	0x00000000
	.align		4
        /*0004*/ 	.word	0xffffffff
	.align		4
        /*0008*/ 	.word	0x00000000
	.align		4
        /*000c*/ 	.word	0xfffffffe
	.align		4
        /*0010*/ 	.word	0x00000000
	.align		4
        /*0014*/ 	.word	0xfffffffd
	.align		4
        /*0018*/ 	.word	0x00000000
	.align		4
        /*001c*/ 	.word	0xfffffffc


//--------------------- .text._Z34matrix_multiplication_kernel_naivePKfS0_Pfiii --------------------------
	.section	.text._Z34matrix_multiplication_kernel_naivePKfS0_Pfiii,"ax",@progbits
	.align	128
        .global         _Z34matrix_multiplication_kernel_naivePKfS0_Pfiii
        .type           _Z34matrix_multiplication_kernel_naivePKfS0_Pfiii,@function
        .size           _Z34matrix_multiplication_kernel_naivePKfS0_Pfiii,(.L_x_5 - _Z34matrix_multiplication_kernel_naivePKfS0_Pfiii)
        .other          _Z34matrix_multiplication_kernel_naivePKfS0_Pfiii,@"STO_CUDA_ENTRY STV_DEFAULT"
_Z34matrix_multiplication_kernel_naivePKfS0_Pfiii:
.text._Z34matrix_multiplication_kernel_naivePKfS0_Pfiii:
[----:B------:R-:W-:Y:S01]  /*0000*/  LDC R1, c[0x0][0x37c] ;  /* 0x0000df00ff017b82 */ /* 0x000fe20000000800 */
[----:B------:R-:W0:Y:S07]  /*0010*/  S2R R8, SR_TID.Y ;  /* 0x0000000000087919 */ /* 0x000e2e0000002200 */
[----:B------:R-:W1:Y:S01]  /*0020*/  S2UR UR4, SR_CTAID.Y ;  /* 0x00000000000479c3 */ /* 0x000e620000002600 */
[----:B------:R-:W2:Y:S07]  /*0030*/  S2R R2, SR_TID.X ;  /* 0x0000000000027919 */ /* 0x000eae0000002100 */
[----:B------:R-:W2:Y:S01]  /*0040*/  LDC R3, c[0x0][0x360] ;  /* 0x0000d800ff037b82 */ /* 0x000ea20000000800 */
[----:B------:R-:W1:Y:S07]  /*0050*/  LDCU UR5, c[0x0][0x364] ;  /* 0x00006c80ff0577ac */ /* 0x000e6e0008000800 */
[----:B------:R-:W2:Y:S08]  /*0060*/  S2UR UR6, SR_CTAID.X ;  /* 0x00000000000679c3 */ /* 0x000eb00000002500 */
[----:B------:R-:W3:Y:S01]  /*0070*/  LDC.64 R4, c[0x0][0x398] ;  /* 0x0000e600ff047b82 */ /* 0x000ee20000000a00 */
[----:B-1----:R-:W-:-:S06]  /*0080*/  UIMAD UR4, UR4, UR5, URZ ;  /* 0x00000005040472a4 */ /* 0x002fcc000f8e02ff */
[----:B0-----:R-:W-:Y:S01]  /*0090*/  IADD3 R0, PT, PT, R8, UR4, RZ ;  /* 0x0000000408007c10 */ /* 0x001fe2000fffe0ff */
[----:B--2---:R-:W-:-:S03]  /*00a0*/  IMAD R3, R3, UR6, R2 ;  /* 0x0000000603037c24 */ /* 0x004fc6000f8e0202 */
[----:B---3--:R-:W-:-:S04]  /*00b0*/  ISETP.GE.U32.AND P0, PT, R0, R5, PT ;  /* 0x000000050000720c */ /* 0x008fc80003f06070 */
[----:B------:R-:W-:-:S13]  /*00c0*/  ISETP.GE.U32.OR P0, PT, R3, R4, P0 ;  /* 0x000000040300720c */ /* 0x000fda0000706470 */
[----:B------:R-:W-:Y:S05]  /*00d0*/  @P0 EXIT ;  /* 0x000000000000094d */ /* 0x000fea0003800000 */
[----:B------:R-:W0:Y:S01]  /*00e0*/  LDC R2, c[0x0][0x3a0] ;  /* 0x0000e800ff027b82 */ /* 0x000e220000000800 */
[----:B------:R-:W1:Y:S01]  /*00f0*/  LDCU.64 UR6, c[0x0][0x358] ;  /* 0x00006b00ff0677ac */ /* 0x000e620008000a00 */
[----:B------:R-:W-:Y:S01]  /*0100*/  HFMA2 R25, -RZ, RZ, 0, 0 ;  /* 0x00000000ff197431 */ /* 0x000fe200000001ff */
[----:B0-----:R-:W-:-:S13]  /*0110*/  ISETP.GE.AND P0, PT, R2, 0x1, PT ;  /* 0x000000010200780c */ /* 0x001fda0003f06270 */
[----:B-1----:R-:W-:Y:S05]  /*0120*/  @!P0 BRA `(.L_x_0) ;  /* 0x0000000800448947 */ /* 0x002fea0003800000 */
[C---:B------:R-:W-:Y:S02]  /*0130*/  ISETP.GE.U32.AND P1, PT, R2.reuse, 0x8, PT ;  /* 0x000000080200780c */ /* 0x040fe40003f26070 */
[----:B------:R-:W-:Y:S02]  /*0140*/  LOP3.LUT R6, R2, 0x7, RZ, 0xc0, !PT ;  /* 0x0000000702067812 */ /* 0x000fe400078ec0ff */
[----:B------:R-:W-:Y:S02]  /*0150*/  MOV R25, RZ ;  /* 0x000000ff00197202 */ /* 0x000fe40000000f00 */
[----:B------:R-:W-:Y:S02]  /*0160*/  ISETP.NE.AND P0, PT, R6, RZ, PT ;  /* 0x000000ff0600720c */ /* 0x000fe40003f05270 */
[----:B------:R-:W-:-:S05]  /*0170*/  MOV R7, RZ ;  /* 0x000000ff00077202 */ /* 0x000fca0000000f00 */
[----:B------:R-:W-:Y:S06]  /*0180*/  @!P1 BRA `(.L_x_1) ;  /* 0x0000000400249947 */ /* 0x000fec0003800000 */
[----:B------:R-:W-:Y:S01]  /*0190*/  LOP3.LUT R7, R2, 0x7ffffff8, RZ, 0xc0, !PT ;  /* 0x7ffffff802077812 */ /* 0x000fe200078ec0ff */
[C---:B------:R-:W-:Y:S01]  /*01a0*/  IMAD R10, R5.reuse, 0x3, R0 ;  /* 0x00000003050a7824 */ /* 0x040fe200078e0200 */
[C---:B------:R-:W-:Y:S01]  /*01b0*/  IADD3 R4, PT, PT, R5.reuse, UR4, R8 ;  /* 0x0000000405047c10 */ /* 0x040fe2000fffe008 */
[C-C-:B------:R-:W-:Y:S01]  /*01c0*/  IMAD R14, R5.reuse, 0x5, R0.reuse ;  /* 0x00000005050e7824 */ /* 0x140fe200078e0200 */
[CC--:B------:R-:W-:Y:S01]  /*01d0*/  LEA R8, R5.reuse, R0.reuse, 0x1 ;  /* 0x0000000005087211 */ /* 0x0c0fe200078e08ff */
[C-C-:B------:R-:W-:Y:S01]  /*01e0*/  IMAD R9, R5.reuse, 0x6, R0.reuse ;  /* 0x0000000605097824 */ /* 0x140fe200078e0200 */
[C---:B------:R-:W-:Y:S01]  /*01f0*/  LEA R12, R5.reuse, R0, 0x2 ;  /* 0x00000000050c7211 */ /* 0x040fe200078e10ff */
[----:B------:R-:W-:Y:S01]  /*0200*/  IMAD R11, R5, 0x7, R0 ;  /* 0x00000007050b7824 */ /* 0x000fe200078e0200 */
[----:B------:R-:W-:Y:S01]  /*0210*/  MOV R25, RZ ;  /* 0x000000ff00197202 */ /* 0x000fe20000000f00 */
[----:B------:R-:W-:Y:S01]  /*0220*/  IMAD R15, R3, R2, 0x3 ;  /* 0x00000003030f7424 */ /* 0x000fe200078e0202 */
[----:B------:R-:W-:-:S02]  /*0230*/  MOV R13, R0 ;  /* 0x00000000000d7202 */ /* 0x000fc40000000f00 */
[----:B------:R-:W-:-:S07]  /*0240*/  IADD3 R24, PT, PT, -R7, RZ, RZ ;  /* 0x000000ff07187210 */ /* 0x000fce0007ffe1ff */
.L_x_2:
[----:B------:R-:W0:Y:S01]  /*0250*/  LDC.64 R20, c[0x0][0x380] ;  /* 0x0000e000ff147b82 */ /* 0x000e220000000a00 */
[----:B------:R-:W-:-:S07]  /*0260*/  IADD3 R23, PT, PT, R15, -0x3, RZ ;  /* 0xfffffffd0f177810 */ /* 0x000fce0007ffe0ff */
[----:B------:R-:W1:Y:S01]  /*0270*/  LDC.64 R16, c[0x0][0x388] ;  /* 0x0000e200ff107b82 */ /* 0x000e620000000a00 */
[----:B0-----:R-:W-:-:S06]  /*0280*/  IMAD.WIDE.U32 R22, R23, 0x4, R20 ;  /* 0x0000000417167825 */ /* 0x001fcc00078e0014 */
[----:B------:R-:W2:Y:S01]  /*0290*/  LDG.E R22, desc[UR6][R22.64] ;  /* 0x0000000616167981 */ /* 0x000ea2000c1e1900 */
[----:B-1----:R-:W-:-:S06]  /*02a0*/  IMAD.WIDE.U32 R18, R13, 0x4, R16 ;  /* 0x000000040d127825 */ /* 0x002fcc00078e0010 */
[----:B------:R-:W2:Y:S01]  /*02b0*/  LDG.E R18, desc[UR6][R18.64] ;  /* 0x0000000612127981 */ /* 0x000ea2000c1e1900 */
[----:B------:R-:W-:Y:S01]  /*02c0*/  IADD3 R27, PT, PT, R15, -0x2, RZ ;  /* 0xfffffffe0f1b7810 */ /* 0x000fe20007ffe0ff */
[----:B------:R-:W-:-:S06]  /*02d0*/  IMAD.WIDE.U32 R28, R4, 0x4, R16 ;  /* 0x00000004041c7825 */ /* 0x000fcc00078e0010 */
[----:B------:R-:W3:Y:S01]  /*02e0*/  LDG.E R28, desc[UR6][R28.64] ;  /* 0x000000061c1c7981 */ /* 0x000ee2000c1e1900 */
[----:B--2---:R-:W-:Y:S01]  /*02f0*/  FFMA R25, R22, R18, R25 ;  /* 0x0000001216197223 */ /* 0x004fe20000000019 */
[----:B------:R-:W-:Y:S01]  /*0300*/  IMAD.WIDE.U32 R22, R27, 0x4, R20 ;  /* 0x000000041b167825 */ /* 0x000fe200078e0014 */
[----:B------:R-:W-:-:S05]  /*0310*/  IADD3 R27, PT, PT, R15, -0x1, RZ ;  /* 0xffffffff0f1b7810 */ /* 0x000fca0007ffe0ff */
[----:B------:R-:W-:Y:S01]  /*0320*/  IMAD.WIDE.U32 R26, R27, 0x4, R20 ;  /* 0x000000041b1a7825 */ /* 0x000fe200078e0014 */
[----:B------:R-:W3:Y:S04]  /*0330*/  LDG.E R22, desc[UR6][R22.64] ;  /* 0x0000000616167981 */ /* 0x000ee8000c1e1900 */
[----:B------:R0:W2:Y:S02]  /*0340*/  LDG.E R18, desc[UR6][R26.64] ;  /* 0x000000061a127981 */ /* 0x0000a4000c1e1900 */
[----:B0-----:R-:W-:-:S05]  /*0350*/  IMAD.WIDE.U32 R26, R8, 0x4, R16 ;  /* 0x00000004081a7825 */ /* 0x001fca00078e0010 */
[----:B------:R-:W2:Y:S01]  /*0360*/  LDG.E R19, desc[UR6][R26.64] ;  /* 0x000000061a137981 */ /* 0x000ea2000c1e1900 */
[----:B------:R-:W-:Y:S01]  /*0370*/  IADD3 R23, PT, PT, R15, 0x1, RZ ;  /* 0x000000010f177810 */ /* 0x000fe20007ffe0ff */
[----:B---3--:R-:W-:-:S04]  /*0380*/  FFMA R25, R22, R28, R25 ;  /* 0x0000001c16197223 */ /* 0x008fc80000000019 */
[----:B--2---:R-:W-:Y:S01]  /*0390*/  FFMA R25, R18, R19, R25 ;  /* 0x0000001312197223 */ /* 0x004fe20000000019 */
[----:B------:R-:W-:-:S05]  /*03a0*/  IMAD.WIDE.U32 R18, R15, 0x4, R20 ;  /* 0x000000040f127825 */ /* 0x000fca00078e0014 */
[----:B------:R0:W2:Y:S02]  /*03b0*/  LDG.E R28, desc[UR6][R18.64] ;  /* 0x00000006121c7981 */ /* 0x0000a4000c1e1900 */
[----:B0-----:R-:W-:-:S04]  /*03c0*/  IMAD.WIDE.U32 R18, R23, 0x4, R20 ;  /* 0x0000000417127825 */ /* 0x001fc800078e0014 */
[--C-:B------:R-:W-:Y:S02]  /*03d0*/  IMAD.WIDE.U32 R22, R10, 0x4, R16.reuse ;  /* 0x000000040a167825 */ /* 0x100fe400078e0010 */
[----:B------:R-:W3:Y:S04]  /*03e0*/  LDG.E R18, desc[UR6][R18.64] ;  /* 0x0000000612127981 */ /* 0x000ee8000c1e1900 */
[----:B------:R0:W2:Y:S02]  /*03f0*/  LDG.E R29, desc[UR6][R22.64] ;  /* 0x00000006161d7981 */ /* 0x0000a4000c1e1900 */
[----:B0-----:R-:W-:-:S05]  /*0400*/  IMAD.WIDE.U32 R22, R12, 0x4, R16 ;  /* 0x000000040c167825 */ /* 0x001fca00078e0010 */
[----:B------:R0:W3:Y:S01]  /*0410*/  LDG.E R26, desc[UR6][R22.64] ;  /* 0x00000006161a7981 */ /* 0x0000e2000c1e1900 */
[C---:B------:R-:W-:Y:S02]  /*0420*/  IADD3 R27, PT, PT, R15.reuse, 0x3, RZ ;  /* 0x000000030f1b7810 */ /* 0x040fe40007ffe0ff */
[C---:B0-----:R-:W-:Y:S01]  /*0430*/  IADD3 R23, PT, PT, R15.reuse, 0x4, RZ ;  /* 0x000000040f177810 */ /* 0x041fe20007ffe0ff */
[----:B--2---:R-:W-:Y:S01]  /*0440*/  FFMA R25, R28, R29, R25 ;  /* 0x0000001d1c197223 */ /* 0x004fe20000000019 */
[----:B------:R-:W-:-:S05]  /*0450*/  IADD3 R29, PT, PT, R15, 0x2, RZ ;  /* 0x000000020f1d7810 */ /* 0x000fca0007ffe0ff */
[----:B------:R-:W-:-:S06]  /*0460*/  IMAD.WIDE.U32 R28, R29, 0x4, R20 ;  /* 0x000000041d1c7825 */ /* 0x000fcc00078e0014 */
[----:B------:R-:W2:Y:S01]  /*0470*/  LDG.E R28, desc[UR6][R28.64] ;  /* 0x000000061c1c7981 */ /* 0x000ea2000c1e1900 */
[----:B---3--:R-:W-:Y:S01]  /*0480*/  FFMA R25, R18, R26, R25 ;  /* 0x0000001a12197223 */ /* 0x008fe20000000019 */
[----:B------:R-:W-:-:S04]  /*0490*/  IMAD.WIDE.U32 R18, R14, 0x4, R16 ;  /* 0x000000040e127825 */ /* 0x000fc800078e0010 */
[--C-:B------:R-:W-:Y:S02]  /*04a0*/  IMAD.WIDE.U32 R26, R27, 0x4, R20.reuse ;  /* 0x000000041b1a7825 */ /* 0x100fe400078e0014 */
[----:B------:R-:W2:Y:S02]  /*04b0*/  LDG.E R18, desc[UR6][R18.64] ;  /* 0x0000000612127981 */ /* 0x000ea4000c1e1900 */
[----:B------:R-:W-:Y:S02]  /*04c0*/  IMAD.WIDE.U32 R20, R23, 0x4, R20 ;  /* 0x0000000417147825 */ /* 0x000fe400078e0014 */
[----:B------:R-:W3:Y:S02]  /*04d0*/  LDG.E R26, desc[UR6][R26.64] ;  /* 0x000000061a1a7981 */ /* 0x000ee4000c1e1900 */
[--C-:B------:R-:W-:Y:S02]  /*04e0*/  IMAD.WIDE.U32 R22, R9, 0x4, R16.reuse ;  /* 0x0000000409167825 */ /* 0x100fe400078e0010 */
[----:B------:R-:W4:Y:S02]  /*04f0*/  LDG.E R20, desc[UR6][R20.64] ;  /* 0x0000000614147981 */ /* 0x000f24000c1e1900 */
[----:B------:R-:W-:-:S02]  /*0500*/  IMAD.WIDE.U32 R16, R11, 0x4, R16 ;  /* 0x000000040b107825 */ /* 0x000fc400078e0010 */
[----:B------:R-:W3:Y:S04]  /*0510*/  LDG.E R23, desc[UR6][R22.64] ;  /* 0x0000000616177981 */ /* 0x000ee8000c1e1900 */
[----:B------:R-:W4:Y:S01]  /*0520*/  LDG.E R16, desc[UR6][R16.64] ;  /* 0x0000000610107981 */ /* 0x000f22000c1e1900 */
[----:B------:R-:W-:-:S04]  /*0530*/  IADD3 R24, PT, PT, R24, 0x8, RZ ;  /* 0x0000000818187810 */ /* 0x000fc80007ffe0ff */
[----:B------:R-:W-:Y:S02]  /*0540*/  ISETP.NE.AND P1, PT, R24, RZ, PT ;  /* 0x000000ff1800720c */ /* 0x000fe40003f25270 */
[----:B------:R-:W-:Y:S02]  /*0550*/  IADD3 R15, PT, PT, R15, 0x8, RZ ;  /* 0x000000080f0f7810 */ /* 0x000fe40007ffe0ff */
[C---:B------:R-:W-:Y:S02]  /*0560*/  LEA R4, R5.reuse, R4, 0x3 ;  /* 0x0000000405047211 */ /* 0x040fe400078e18ff */
[C---:B------:R-:W-:Y:S02]  /*0570*/  LEA R8, R5.reuse, R8, 0x3 ;  /* 0x0000000805087211 */ /* 0x040fe400078e18ff */
[C---:B------:R-:W-:Y:S02]  /*0580*/  LEA R10, R5.reuse, R10, 0x3 ;  /* 0x0000000a050a7211 */ /* 0x040fe400078e18ff */
[----:B------:R-:W-:-:S02]  /*0590*/  LEA R12, R5, R12, 0x3 ;  /* 0x0000000c050c7211 */ /* 0x000fc400078e18ff */
[C---:B------:R-:W-:Y:S02]  /*05a0*/  LEA R14, R5.reuse, R14, 0x3 ;  /* 0x0000000e050e7211 */ /* 0x040fe400078e18ff */
[C---:B------:R-:W-:Y:S02]  /*05b0*/  LEA R9, R5.reuse, R9, 0x3 ;  /* 0x0000000905097211 */ /* 0x040fe400078e18ff */
[C---:B------:R-:W-:Y:S02]  /*05c0*/  LEA R11, R5.reuse, R11, 0x3 ;  /* 0x0000000b050b7211 */ /* 0x040fe400078e18ff */
[----:B------:R-:W-:Y:S01]  /*05d0*/  LEA R13, R5, R13, 0x3 ;  /* 0x0000000d050d7211 */ /* 0x000fe200078e18ff */
[----:B--2---:R-:W-:-:S04]  /*05e0*/  FFMA R25, R28, R18, R25 ;  /* 0x000000121c197223 */ /* 0x004fc80000000019 */
[----:B---3--:R-:W-:-:S04]  /*05f0*/  FFMA R25, R26, R23, R25 ;  /* 0x000000171a197223 */ /* 0x008fc80000000019 */
[----:B----4-:R-:W-:Y:S01]  /*0600*/  FFMA R25, R20, R16, R25 ;  /* 0x0000001014197223 */ /* 0x010fe20000000019 */
[----:B------:R-:W-:Y:S06]  /*0610*/  @P1 BRA `(.L_x_2) ;  /* 0xfffffffc000c1947 */ /* 0x000fec000383ffff */
.L_x_1:
[----:B------:R-:W-:Y:S05]  /*0620*/  @!P0 BRA `(.L_x_0) ;  /* 0x0000000400048947 */ /* 0x000fea0003800000 */
[----:B------:R-:W-:Y:S02]  /*0630*/  ISETP.GE.U32.AND P0, PT, R6, 0x4, PT ;  /* 0x000000040600780c */ /* 0x000fe40003f06070 */
[----:B------:R-:W-:-:S04]  /*0640*/  LOP3.LUT R24, R2, 0x3, RZ, 0xc0, !PT ;  /* 0x0000000302187812 */ /* 0x000fc800078ec0ff */
[----:B------:R-:W-:-:S07]  /*0650*/  ISETP.NE.AND P1, PT, R24, RZ, PT ;  /* 0x000000ff1800720c */ /* 0x000fce0003f25270 */
[----:B------:R-:W-:Y:S06]  /*0660*/  @!P0 BRA `(.L_x_3) ;  /* 0x00000000007c8947 */ /* 0x000fec0003800000 */
[----:B------:R-:W0:Y:S01]  /*0670*/  LDC.64 R8, c[0x0][0x388] ;  /* 0x0000e200ff087b82 */ /* 0x000e220000000a00 */
[----:B------:R-:W-:Y:S02]  /*0680*/  IMAD R13, R3, R2, R7 ;  /* 0x00000002030d7224 */ /* 0x000fe400078e0207 */
[----:B------:R-:W-:-:S03]  /*0690*/  IMAD R6, R7, R5, R0 ;  /* 0x0000000507067224 */ /* 0x000fc600078e0200 */
[C---:B------:R-:W-:Y:S02]  /*06a0*/  IADD3 R21, PT, PT, R13.reuse, 0x1, RZ ;  /* 0x000000010d157810 */ /* 0x040fe40007ffe0ff */
[----:B------:R-:W1:Y:S01]  /*06b0*/  LDC.64 R10, c[0x0][0x380] ;  /* 0x0000e000ff0a7b82 */ /* 0x000e620000000a00 */
[C---:B------:R-:W-:Y:S02]  /*06c0*/  IADD3 R15, PT, PT, R13.reuse, 0x2, RZ ;  /* 0x000000020d0f7810 */ /* 0x040fe40007ffe0ff */
[----:B------:R-:W-:Y:S01]  /*06d0*/  IADD3 R27, PT, PT, R13, 0x3, RZ ;  /* 0x000000030d1b7810 */ /* 0x000fe20007ffe0ff */
[C---:B0-----:R-:W-:Y:S01]  /*06e0*/  IMAD.WIDE.U32 R18, R6.reuse, 0x4, R8 ;  /* 0x0000000406127825 */ /* 0x041fe200078e0008 */
[----:B------:R-:W-:-:S04]  /*06f0*/  IADD3 R6, PT, PT, R6, R5, RZ ;  /* 0x0000000506067210 */ /* 0x000fc80007ffe0ff */
[CC--:B------:R-:W-:Y:S01]  /*0700*/  IADD3 R14, PT, PT, R6.reuse, R5.reuse, RZ ;  /* 0x00000005060e7210 */ /* 0x0c0fe20007ffe0ff */
[--C-:B-1----:R-:W-:Y:S01]  /*0710*/  IMAD.WIDE.U32 R22, R13, 0x4, R10.reuse ;  /* 0x000000040d167825 */ /* 0x102fe200078e000a */
[----:B------:R-:W2:Y:S03]  /*0720*/  LDG.E R18, desc[UR6][R18.64] ;  /* 0x0000000612127981 */ /* 0x000ea6000c1e1900 */
[----:B------:R-:W-:Y:S01]  /*0730*/  IMAD.WIDE.U32 R20, R21, 0x4, R10 ;  /* 0x0000000415147825 */ /* 0x000fe200078e000a */
[----:B------:R-:W2:Y:S03]  /*0740*/  LDG.E R4, desc[UR6][R22.64] ;  /* 0x0000000616047981 */ /* 0x000ea6000c1e1900 */
[----:B------:R-:W-:Y:S01]  /*0750*/  IMAD.WIDE.U32 R16, R6, 0x4, R8 ;  /* 0x0000000406107825 */ /* 0x000fe200078e0008 */
[----:B------:R-:W-:Y:S01]  /*0760*/  IADD3 R29, PT, PT, R14, R5, RZ ;  /* 0x000000050e1d7210 */ /* 0x000fe20007ffe0ff */
[----:B------:R-:W3:Y:S02]  /*0770*/  LDG.E R20, desc[UR6][R20.64] ;  /* 0x0000000614147981 */ /* 0x000ee4000c1e1900 */
[----:B------:R-:W-:-:S02]  /*0780*/  IMAD.WIDE.U32 R12, R15, 0x4, R10 ;  /* 0x000000040f0c7825 */ /* 0x000fc400078e000a */
[----:B------:R-:W3:Y:S02]  /*0790*/  LDG.E R17, desc[UR6][R16.64] ;  /* 0x0000000610117981 */ /* 0x000ee4000c1e1900 */
[----:B------:R-:W-:Y:S02]  /*07a0*/  IMAD.WIDE.U32 R14, R14, 0x4, R8 ;  /* 0x000000040e0e7825 */ /* 0x000fe400078e0008 */
[----:B------:R-:W4:Y:S02]  /*07b0*/  LDG.E R13, desc[UR6][R12.64] ;  /* 0x000000060c0d7981 */ /* 0x000f24000c1e1900 */
[----:B------:R-:W-:Y:S02]  /*07c0*/  IMAD.WIDE.U32 R10, R27, 0x4, R10 ;  /* 0x000000041b0a7825 */ /* 0x000fe400078e000a */
[----:B------:R-:W4:Y:S02]  /*07d0*/  LDG.E R14, desc[UR6][R14.64] ;  /* 0x000000060e0e7981 */ /* 0x000f24000c1e1900 */
[----:B------:R-:W-:-:S02]  /*07e0*/  IMAD.WIDE.U32 R8, R29, 0x4, R8 ;  /* 0x000000041d087825 */ /* 0x000fc400078e0008 */
[----:B------:R-:W5:Y:S04]  /*07f0*/  LDG.E R11, desc[UR6][R10.64] ;  /* 0x000000060a0b7981 */ /* 0x000f68000c1e1900 */
[----:B------:R-:W5:Y:S01]  /*0800*/  LDG.E R8, desc[UR6][R8.64] ;  /* 0x0000000608087981 */ /* 0x000f62000c1e1900 */
[----:B------:R-:W-:Y:S01]  /*0810*/  IADD3 R7, PT, PT, R7, 0x4, RZ ;  /* 0x0000000407077810 */ /* 0x000fe20007ffe0ff */
[----:B--2---:R-:W-:-:S04]  /*0820*/  FFMA R25, R4, R18, R25 ;  /* 0x0000001204197223 */ /* 0x004fc80000000019 */
[----:B---3--:R-:W-:-:S04]  /*0830*/  FFMA R20, R20, R17, R25 ;  /* 0x0000001114147223 */ /* 0x008fc80000000019 */
[----:B----4-:R-:W-:-:S04]  /*0840*/  FFMA R20, R13, R14, R20 ;  /* 0x0000000e0d147223 */ /* 0x010fc80000000014 */
[----:B-----5:R-:W-:-:S07]  /*0850*/  FFMA R25, R11, R8, R20 ;  /* 0x000000080b197223 */ /* 0x020fce0000000014 */
.L_x_3:
[----:B------:R-:W-:Y:S05]  /*0860*/  @!P1 BRA `(.L_x_0) ;  /* 0x0000000000749947 */ /* 0x000fea0003800000 */
[----:B------:R-:W0:Y:S01]  /*0870*/  LDC.64 R16, c[0x0][0x380] ;  /* 0x0000e000ff107b82 */ /* 0x000e220000000a00 */
[----:B------:R-:W-:Y:S02]  /*0880*/  ISETP.NE.AND P0, PT, R24, 0x1, PT ;  /* 0x000000011800780c */ /* 0x000fe40003f05270 */
[----:B------:R-:W-:-:S04]  /*0890*/  LOP3.LUT R4, R2, 0x1, RZ, 0xc0, !PT ;  /* 0x0000000102047812 */ /* 0x000fc800078ec0ff */
[----:B------:R-:W-:Y:S01]  /*08a0*/  ISETP.NE.U32.AND P1, PT, R4, 0x1, PT ;  /* 0x000000010400780c */ /* 0x000fe20003f25070 */
[----:B------:R-:W1:Y:S06]  /*08b0*/  LDC.64 R14, c[0x0][0x388] ;  /* 0x0000e200ff0e7b82 */ /* 0x000e6c0000000a00 */
[----:B------:R-:W-:Y:S02]  /*08c0*/  @P0 IMAD R13, R3, R2, R7 ;  /* 0x00000002030d0224 */ /* 0x000fe400078e0207 */
[----:B------:R-:W2:Y:S01]  /*08d0*/  LDC.64 R10, c[0x0][0x380] ;  /* 0x0000e000ff0a7b82 */ /* 0x000ea20000000a00 */
[C---:B------:R-:W-:Y:S01]  /*08e0*/  @P0 IMAD R12, R7.reuse, R5, R0 ;  /* 0x00000005070c0224 */ /* 0x040fe200078e0200 */
[----:B------:R-:W-:-:S02]  /*08f0*/  @P0 IADD3 R7, PT, PT, R7, 0x2, RZ ;  /* 0x0000000207070810 */ /* 0x000fc40007ffe0ff */
[----:B------:R-:W-:-:S04]  /*0900*/  @P0 IADD3 R21, PT, PT, R13, 0x1, RZ ;  /* 0x000000010d150810 */ /* 0x000fc80007ffe0ff */
[----:B------:R-:W3:Y:S01]  /*0910*/  LDC.64 R8, c[0x0][0x388] ;  /* 0x0000e200ff087b82 */ /* 0x000ee20000000a00 */
[----:B0-----:R-:W-:Y:S01]  /*0920*/  @P0 IMAD.WIDE.U32 R18, R13, 0x4, R16 ;  /* 0x000000040d120825 */ /* 0x001fe200078e0010 */
[----:B------:R-:W-:-:S03]  /*0930*/  @P0 IADD3 R23, PT, PT, R12, R5, RZ ;  /* 0x000000050c170210 */ /* 0x000fc60007ffe0ff */
[----:B------:R-:W-:Y:S01]  /*0940*/  @!P1 IMAD R5, R7, R5, R0 ;  /* 0x0000000507059224 */ /* 0x000fe200078e0200 */
[----:B------:R-:W4:Y:S01]  /*0950*/  @P0 LDG.E R4, desc[UR6][R18.64] ;  /* 0x0000000612040981 */ /* 0x000f22000c1e1900 */
[----:B------:R-:W-:-:S04]  /*0960*/  @P0 IMAD.WIDE.U32 R16, R21, 0x4, R16 ;  /* 0x0000000415100825 */ /* 0x000fc800078e0010 */
[----:B-1----:R-:W-:Y:S02]  /*0970*/  @P0 IMAD.WIDE.U32 R12, R12, 0x4, R14 ;  /* 0x000000040c0c0825 */ /* 0x002fe400078e000e */
[----:B------:R-:W5:Y:S02]  /*0980*/  @P0 LDG.E R17, desc[UR6][R16.64] ;  /* 0x0000000610110981 */ /* 0x000f64000c1e1900 */
[----:B------:R-:W-:Y:S02]  /*0990*/  @!P1 IMAD R7, R3, R2, R7 ;  /* 0x0000000203079224 */ /* 0x000fe400078e0207 */
[----:B------:R-:W-:Y:S01]  /*09a0*/  @P0 IMAD.WIDE.U32 R14, R23, 0x4, R14 ;  /* 0x00000004170e0825 */ /* 0x000fe200078e000e */
[----:B------:R-:W4:Y:S03]  /*09b0*/  @P0 LDG.E R12, desc[UR6][R12.64] ;  /* 0x000000060c0c0981 */ /* 0x000f26000c1e1900 */
[----:B--2---:R-:W-:-:S02]  /*09c0*/  @!P1 IMAD.WIDE.U32 R10, R7, 0x4, R10 ;  /* 0x00000004070a9825 */ /* 0x004fc400078e000a */
[----:B------:R-:W5:Y:S02]  /*09d0*/  @P0 LDG.E R14, desc[UR6][R14.64] ;  /* 0x000000060e0e0981 */ /* 0x000f64000c1e1900 */
[----:B---3--:R-:W-:Y:S02]  /*09e0*/  @!P1 IMAD.WIDE.U32 R8, R5, 0x4, R8 ;  /* 0x0000000405089825 */ /* 0x008fe400078e0008 */
[----:B------:R-:W2:Y:S04]  /*09f0*/  @!P1 LDG.E R10, desc[UR6][R10.64] ;  /* 0x000000060a0a9981 */ /* 0x000ea8000c1e1900 */
[----:B------:R-:W2:Y:S01]  /*0a00*/  @!P1 LDG.E R8, desc[UR6][R8.64] ;  /* 0x0000000608089981 */ /* 0x000ea2000c1e1900 */
[----:B----4-:R-:W-:-:S04]  /*0a10*/  @P0 FFMA R4, R4, R12, R25 ;  /* 0x0000000c04040223 */ /* 0x010fc80000000019 */
[----:B-----5:R-:W-:-:S04]  /*0a20*/  @P0 FFMA R25, R17, R14, R4 ;  /* 0x0000000e11190223 */ /* 0x020fc80000000004 */
[----:B--2---:R-:W-:-:S07]  /*0a30*/  @!P1 FFMA R25, R10, R8, R25 ;  /* 0x000000080a199223 */ /* 0x004fce0000000019 */
.L_x_0:
[----:B------:R-:W0:Y:S01]  /*0a40*/  LDC.64 R4, c[0x0][0x390] ;  /* 0x0000e400ff047b82 */ /* 0x000e220000000a00 */
[----:B------:R-:W-:-:S04]  /*0a50*/  IMAD R3, R3, R2, R0 ;  /* 0x0000000203037224 */ /* 0x000fc800078e0200 */
[----:B0-----:R-:W-:-:S05]  /*0a60*/  IMAD.WIDE.U32 R2, R3, 0x4, R4 ;  /* 0x0000000403027825 */ /* 0x001fca00078e0004 */
[----:B------:R-:W-:Y:S01]  /*0a70*/  STG.E desc[UR6][R2.64], R25 ;  /* 0x0000001902007986 */ /* 0x000fe2000c101906 */
[----:B------:R-:W-:Y:S05]  /*0a80*/  EXIT ;  /* 0x000000000000794d */ /* 0x000fea0003800000 */
.L_x_4:
[----:B------:R-:W-:-:S00]  /*0a90*/  BRA `(.L_x_4) ;  /* 0xfffffffc00fc7947 */ /* 0x000fc0000383ffff */
[----:B------:R-:W-:-:S00]  /*0aa0*/  NOP ;  /* 0x0000000000007918 */ /* 0x000fc00000000000 */
        /* <DEDUP_REMOVED lines=13> */
.L_x_5:


//--------------------- .nv.shared.reserved.0     --------------------------
	.section	.nv.shared.reserved.0,"aw",@nobits
	.weak		__nv_reservedSMEM_offset_0_alias
	.size		__nv_reservedSMEM_offset_0_alias, 0, 64
	.other		__nv_reservedSMEM_offset_0_alias,@"STO_CUDA_RESERVED_SHARED STV_DEFAULT"
__nv_reservedSMEM_offset_0_alias:
	.zero		0
	.zero		64


//--------------------- .nv.constant0._Z34matrix_multiplication_kernel_naivePKfS0_Pfiii --------------------------
	.section	.nv.constant0._Z34matrix_multiplication_kernel_naivePKfS0_Pfiii,"a",@progbits
	.sectionflags	@""
	.align	4
.nv.constant0._Z34matrix_multiplication_kernel_naivePKfS0_Pfiii:
	.zero		932


//--------------------- SYMBOLS --------------------------

	.type		.nv.reservedSmem.offset0,@object
	.size		.nv.reservedSmem.offset0,0x4
